//
// Generated by NVIDIA NVVM Compiler
//
// Compiler Build ID: CL-36424714
// Cuda compilation tools, release 13.0, V13.0.88
// Based on NVVM 20.0.0
//

.version 9.0
.target sm_100
.address_size 64

	// .globl	_Z12ReverseArrayPjS_j
.extern .shared .align 16 .b8 SharedData[];

.visible .entry _Z12ReverseArrayPjS_j(
	.param .u64 .ptr .align 1 _Z12ReverseArrayPjS_j_param_0,
	.param .u64 .ptr .align 1 _Z12ReverseArrayPjS_j_param_1,
	.param .u32 _Z12ReverseArrayPjS_j_param_2
)
{
	.reg .pred 	%p<3>;
	.reg .b32 	%r<17>;
	.reg .b64 	%rd<9>;

	ld.param.u64 	%rd1, [_Z12ReverseArrayPjS_j_param_0];
	ld.param.u64 	%rd2, [_Z12ReverseArrayPjS_j_param_1];
	ld.param.u32 	%r4, [_Z12ReverseArrayPjS_j_param_2];
	mov.u32 	%r5, %tid.x;
	mov.u32 	%r6, %ntid.x;
	mov.u32 	%r7, %ctaid.x;
	not.b32 	%r8, %r7;
	mad.lo.s32 	%r1, %r7, %r6, %r5;
	not.b32 	%r9, %r5;
	add.s32 	%r10, %r6, %r9;
	mad.lo.s32 	%r11, %r6, %r8, %r10;
	add.s32 	%r2, %r11, %r4;
	setp.ge.u32 	%p1, %r1, %r4;
	shl.b32 	%r12, %r5, 2;
	mov.u32 	%r13, SharedData;
	add.s32 	%r3, %r13, %r12;
	@%p1 bra 	$L__BB0_2;
	cvta.to.global.u64 	%rd3, %rd1;
	mul.wide.u32 	%rd4, %r1, 4;
	add.s64 	%rd5, %rd3, %rd4;
	ld.global.u32 	%r14, [%rd5];
	st.shared.u32 	[%r3], %r14;
$L__BB0_2:
	bar.sync 	0;
	max.u32 	%r15, %r1, %r2;
	setp.ge.u32 	%p2, %r15, %r4;
	@%p2 bra 	$L__BB0_4;
	ld.shared.u32 	%r16, [%r3];
	cvta.to.global.u64 	%rd6, %rd2;
	mul.wide.u32 	%rd7, %r2, 4;
	add.s64 	%rd8, %rd6, %rd7;
	st.global.u32 	[%rd8], %r16;
$L__BB0_4:
	ret;

}


// ===== COMPILED SASS (sm_100) =====

	.target	sm_100

	.elftype	@"ET_EXEC"


//--------------------- .note.nv.tkinfo           --------------------------
	.section	.note.nv.tkinfo,"",@"SHT_NOTE"
	.sectionflags	@"SHF_NOTE_NV_TKINFO"
	.tkinfo
        /*0018*/ 	.word	0x00000002
        /*0030*/ 	.string	""
        /*0030*/ 	.string	"ptxas"
        /*0030*/ 	.string	"Cuda compilation tools, release 13.0, V13.0.88"
        /*0030*/ 	.string	"Build cuda_13.0.r13.0/compiler.36424714_0"
        /*0030*/ 	.string	"-arch sm_100 -m 64 "



//--------------------- .note.nv.cuinfo           --------------------------
	.section	.note.nv.cuinfo,"",@"SHT_NOTE"
	.sectionflags	@"SHF_NOTE_NV_CUINFO"
        /*0018*/ 	.short	0x0002
        /*001a*/ 	.short	0x0064
        /*001c*/ 	.short	0x0082
	.zero		2


//--------------------- .nv.info                  --------------------------
	.section	.nv.info,"",@"SHT_CUDA_INFO"
	.align	4


	//----- nvinfo : EIATTR_REGCOUNT
	.align		4
        /*0000*/ 	.byte	0x04, 0x2f
        /*0002*/ 	.short	(.L_1 - .L_0)
	.align		4
.L_0:
        /*0004*/ 	.word	index@(_Z12ReverseArrayPjS_j)
        /*0008*/ 	.word	0x0000000a


	//----- nvinfo : EIATTR_FRAME_SIZE
	.align		4
.L_1:
        /*000c*/ 	.byte	0x04, 0x11
        /*000e*/ 	.short	(.L_3 - .L_2)
	.align		4
.L_2:
        /*0010*/ 	.word	index@(_Z12ReverseArrayPjS_j)
        /*0014*/ 	.word	0x00000000


	//----- nvinfo : EIATTR_MIN_STACK_SIZE
	.align		4
.L_3:
        /*0018*/ 	.byte	0x04, 0x12
        /*001a*/ 	.short	(.L_5 - .L_4)
	.align		4
.L_4:
        /*001c*/ 	.word	index@(_Z12ReverseArrayPjS_j)
        /*0020*/ 	.word	0x00000000
.L_5:


//--------------------- .nv.compat                --------------------------
	.section	.nv.compat,"",@"SHT_CUDA_COMPAT_INFO"
	.align	4
        /*0000*/ 	.byte	0x02, 0x09, 0x00, 0x00, 0x02, 0x02, 0x01, 0x00, 0x02, 0x05, 0x05, 0x00, 0x03, 0x07, 0x01, 0x01
        /*0010*/ 	.byte	0x02, 0x03, 0x00, 0x00, 0x02, 0x06, 0x01, 0x00, 0x04, 0x0b, 0x08, 0x00, 0x09, 0x00, 0x00, 0x00
        /*0020*/ 	.byte	0x00, 0x00, 0x00, 0x00


//--------------------- .nv.info._Z12ReverseArrayPjS_j --------------------------
	.section	.nv.info._Z12ReverseArrayPjS_j,"",@"SHT_CUDA_INFO"
	.sectionflags	@""
	.align	4


	//----- nvinfo : EIATTR_CUDA_API_VERSION
	.align		4
        /*0000*/ 	.byte	0x04, 0x37
        /*0002*/ 	.short	(.L_7 - .L_6)
.L_6:
        /*0004*/ 	.word	0x00000082


	//----- nvinfo : EIATTR_KPARAM_INFO
	.align		4
.L_7:
        /*0008*/ 	.byte	0x04, 0x17
        /*000a*/ 	.short	(.L_9 - .L_8)
.L_8:
        /*000c*/ 	.word	0x00000000
        /*0010*/ 	.short	0x0002
        /*0012*/ 	.short	0x0010
        /*0014*/ 	.byte	0x00, 0xf0, 0x11, 0x00


	//----- nvinfo : EIATTR_KPARAM_INFO
	.align		4
.L_9:
        /*0018*/ 	.byte	0x04, 0x17
        /*001a*/ 	.short	(.L_11 - .L_10)
.L_10:
        /*001c*/ 	.word	0x00000000
        /*0020*/ 	.short	0x0001
        /*0022*/ 	.short	0x0008
        /*0024*/ 	.byte	0x00, 0xf5, 0x21, 0x00


	//----- nvinfo : EIATTR_KPARAM_INFO
	.align		4
.L_11:
        /*0028*/ 	.byte	0x04, 0x17
        /*002a*/ 	.short	(.L_13 - .L_12)
.L_12:
        /*002c*/ 	.word	0x00000000
        /*0030*/ 	.short	0x0000
        /*0032*/ 	.short	0x0000
        /*0034*/ 	.byte	0x00, 0xf5, 0x21, 0x00


	//----- nvinfo : EIATTR_SPARSE_MMA_MASK
	.align		4
.L_13:
        /*0038*/ 	.byte	0x03, 0x50
        /*003a*/ 	.short	0x0000


	//----- nvinfo : EIATTR_MAXREG_COUNT
	.align		4
        /*003c*/ 	.byte	0x03, 0x1b
        /*003e*/ 	.short	0x00ff


	//----- nvinfo : EIATTR_NUM_BARRIERS
	.align		4
        /*0040*/ 	.byte	0x02, 0x4c
        /*0042*/ 	.byte	0x01
	.zero		1


	//----- nvinfo : EIATTR_MERCURY_ISA_VERSION
	.align		4
        /*0044*/ 	.byte	0x03, 0x5f
        /*0046*/ 	.short	0x0101


	//----- nvinfo : EIATTR_VRC_CTA_INIT_COUNT
	.align		4
        /*0048*/ 	.byte	0x02, 0x4a
	.zero		1
	.zero		1


	//----- nvinfo : EIATTR_EXIT_INSTR_OFFSETS
	.align		4
        /*004c*/ 	.byte	0x04, 0x1c
        /*004e*/ 	.short	(.L_15 - .L_14)


	//   ....[0]....
.L_14:
        /*0050*/ 	.word	0x00000180


	//   ....[1]....
        /*0054*/ 	.word	0x000001d0


	//----- nvinfo : EIATTR_CBANK_PARAM_SIZE
	.align		4
.L_15:
        /*0058*/ 	.byte	0x03, 0x19
        /*005a*/ 	.short	0x0014


	//----- nvinfo : EIATTR_PARAM_CBANK
	.align		4
        /*005c*/ 	.byte	0x04, 0x0a
        /*005e*/ 	.short	(.L_17 - .L_16)
	.align		4
.L_16:
        /*0060*/ 	.word	index@(.nv.constant0._Z12ReverseArrayPjS_j)
        /*0064*/ 	.short	0x0380
        /*0066*/ 	.short	0x0014


	//----- nvinfo : EIATTR_SW_WAR
	.align		4
.L_17:
        /*0068*/ 	.byte	0x04, 0x36
        /*006a*/ 	.short	(.L_19 - .L_18)
.L_18:
        /*006c*/ 	.word	0x00000008
.L_19:


//--------------------- .nv.callgraph             --------------------------
	.section	.nv.callgraph,"",@"SHT_CUDA_CALLGRAPH"
	.align	4
	.sectionentsize	8
	.align		4
        /*0000*/ 	.word	0x00000000
	.align		4
        /*0004*/ 	.word	0xffffffff
	.align		4
        /*0008*/ 	.word	0x00000000
	.align		4
        /*000c*/ 	.word	0xfffffffe
	.align		4
        /*0010*/ 	.word	0x00000000
	.align		4
        /*0014*/ 	.word	0xfffffffd
	.align		4
        /*0018*/ 	.word	0x00000000
	.align		4
        /*001c*/ 	.word	0xfffffffc


//--------------------- .text._Z12ReverseArrayPjS_j --------------------------
	.section	.text._Z12ReverseArrayPjS_j,"ax",@progbits
	.align	128
        .global         _Z12ReverseArrayPjS_j
        .type           _Z12ReverseArrayPjS_j,@function
        .size           _Z12ReverseArrayPjS_j,(.L_x_1 - _Z12ReverseArrayPjS_j)
        .other          _Z12ReverseArrayPjS_j,@"STO_CUDA_ENTRY STV_DEFAULT"
_Z12ReverseArrayPjS_j:
.text._Z12ReverseArrayPjS_j:
[----:B------:R-:W-:Y:S01]  /*0000*/  LDC R1, c[0x0][0x37c] ;  /* 0x0000df00ff017b82 */ /* 0x000fe20000000800 */
[----:B------:R-:W0:Y:S01]  /*0010*/  S2R R6, SR_TID.X ;  /* 0x0000000000067919 */ /* 0x000e220000002100 */
[----:B------:R-:W0:Y:S01]  /*0020*/  LDCU UR4, c[0x0][0x360] ;  /* 0x00006c00ff0477ac */ /* 0x000e220008000800 */
[----:B------:R-:W0:Y:S01]  /*0030*/  S2R R7, SR_CTAID.X ;  /* 0x0000000000077919 */ /* 0x000e220000002500 */
[----:B------:R-:W1:Y:S01]  /*0040*/  LDCU UR8, c[0x0][0x390] ;  /* 0x00007200ff0877ac */ /* 0x000e620008000800 */
[----:B------:R-:W2:Y:S01]  /*0050*/  LDCU.64 UR6, c[0x0][0x358] ;  /* 0x00006b00ff0677ac */ /* 0x000ea20008000a00 */
[----:B0-----:R-:W-:-:S05]  /*0060*/  IMAD R5, R7, UR4, R6 ;  /* 0x0000000407057c24 */ /* 0x001fca000f8e0206 */
[----:B-1----:R-:W-:-:S13]  /*0070*/  ISETP.GE.U32.AND P0, PT, R5, UR8, PT ;  /* 0x0000000805007c0c */ /* 0x002fda000bf06070 */
[----:B------:R-:W0:Y:S02]  /*0080*/  @!P0 LDC.64 R2, c[0x0][0x380] ;  /* 0x0000e000ff028b82 */ /* 0x000e240000000a00 */
[----:B0-----:R-:W-:-:S06]  /*0090*/  @!P0 IMAD.WIDE.U32 R2, R5, 0x4, R2 ;  /* 0x0000000405028825 */ /* 0x001fcc00078e0002 */
[----:B--2---:R-:W2:Y:S01]  /*00a0*/  @!P0 LDG.E R3, desc[UR6][R2.64] ;  /* 0x0000000602038981 */ /* 0x004ea2000c1e1900 */
[----:B------:R-:W0:Y:S01]  /*00b0*/  S2UR UR5, SR_CgaCtaId ;  /* 0x00000000000579c3 */ /* 0x000e220000008800 */
[----:B------:R-:W-:Y:S02]  /*00c0*/  LOP3.LUT R4, RZ, R6, RZ, 0x33, !PT ;  /* 0x00000006ff047212 */ /* 0x000fe400078e33ff */
[----:B------:R-:W-:-:S03]  /*00d0*/  LOP3.LUT R0, RZ, R7, RZ, 0x33, !PT ;  /* 0x00000007ff007212 */ /* 0x000fc600078e33ff */
[----:B------:R-:W-:-:S04]  /*00e0*/  VIADD R7, R4, UR4 ;  /* 0x0000000404077c36 */ /* 0x000fc80008000000 */
[----:B------:R-:W-:Y:S01]  /*00f0*/  IMAD R0, R0, UR4, R7 ;  /* 0x0000000400007c24 */ /* 0x000fe2000f8e0207 */
[----:B------:R-:W-:-:S03]  /*0100*/  UMOV UR4, 0x400 ;  /* 0x0000040000047882 */ /* 0x000fc60000000000 */
[----:B------:R-:W-:-:S05]  /*0110*/  VIADD R0, R0, UR8 ;  /* 0x0000000800007c36 */ /* 0x000fca0008000000 */
[----:B------:R-:W-:-:S04]  /*0120*/  VIMNMX.U32 R5, PT, PT, R5, R0, !PT ;  /* 0x0000000005057248 */ /* 0x000fc80007fe0000 */
[----:B------:R-:W-:Y:S01]  /*0130*/  ISETP.GE.U32.AND P1, PT, R5, UR8, PT ;  /* 0x0000000805007c0c */ /* 0x000fe2000bf26070 */
[----:B0-----:R-:W-:-:S06]  /*0140*/  ULEA UR4, UR5, UR4, 0x18 ;  /* 0x0000000405047291 */ /* 0x001fcc000f8ec0ff */
[----:B------:R-:W-:-:S05]  /*0150*/  LEA R4, R6, UR4, 0x2 ;  /* 0x0000000406047c11 */ /* 0x000fca000f8e10ff */
[----:B--2---:R0:W-:Y:S01]  /*0160*/  @!P0 STS [R4], R3 ;  /* 0x0000000304008388 */ /* 0x0041e20000000800 */
[----:B------:R-:W-:Y:S06]  /*0170*/  BAR.SYNC.DEFER_BLOCKING 0x0 ;  /* 0x0000000000007b1d */ /* 0x000fec0000010000 */
[----:B------:R-:W-:Y:S05]  /*0180*/  @P1 EXIT ;  /* 0x000000000000194d */ /* 0x000fea0003800000 */
[----:B------:R-:W1:Y:S01]  /*0190*/  LDS R5, [R4] ;  /* 0x0000000004057984 */ /* 0x000e620000000800 */
[----:B0-----:R-:W0:Y:S02]  /*01a0*/  LDC.64 R2, c[0x0][0x388] ;  /* 0x0000e200ff027b82 */ /* 0x001e240000000a00 */
[----:B0-----:R-:W-:-:S05]  /*01b0*/  IMAD.WIDE.U32 R2, R0, 0x4, R2 ;  /* 0x0000000400027825 */ /* 0x001fca00078e0002 */
[----:B-1----:R-:W-:Y:S01]  /*01c0*/  STG.E desc[UR6][R2.64], R5 ;  /* 0x0000000502007986 */ /* 0x002fe2000c101906 */
[----:B------:R-:W-:Y:S05]  /*01d0*/  EXIT ;  /* 0x000000000000794d */ /* 0x000fea0003800000 */
.L_x_0:
[----:B------:R-:W-:-:S00]  /*01e0*/  BRA `(.L_x_0) ;  /* 0xfffffffc00fc7947 */ /* 0x000fc0000383ffff */
[----:B------:R-:W-:-:S00]  /*01f0*/  NOP ;  /* 0x0000000000007918 */ /* 0x000fc00000000000 */
        /* <DEDUP_REMOVED lines=8> */
.L_x_1:


//--------------------- .nv.shared._Z12ReverseArrayPjS_j --------------------------
	.section	.nv.shared._Z12ReverseArrayPjS_j,"aw",@nobits
	.sectionflags	@""
	.align	16
	.zero		1024


//--------------------- .nv.shared.reserved.0     --------------------------
	.section	.nv.shared.reserved.0,"aw",@nobits
	.weak		__nv_reservedSMEM_offset_0_alias
	.size		__nv_reservedSMEM_offset_0_alias, 0, 64
	.other		__nv_reservedSMEM_offset_0_alias,@"STO_CUDA_RESERVED_SHARED STV_DEFAULT"
__nv_reservedSMEM_offset_0_alias:
	.zero		0
	.zero		64


//--------------------- .nv.constant0._Z12ReverseArrayPjS_j --------------------------
	.section	.nv.constant0._Z12ReverseArrayPjS_j,"a",@progbits
	.sectionflags	@""
	.align	4
.nv.constant0._Z12ReverseArrayPjS_j:
	.zero		916


//--------------------- SYMBOLS --------------------------

	.type		.nv.reservedSmem.offset0,@object
	.size		.nv.reservedSmem.offset0,0x4
	.type		.nv.reservedSmem.cap,@object
	.size		.nv.reservedSmem.cap,0x4
